//
// Generated by NVIDIA NVVM Compiler
//
// Compiler Build ID: CL-36424714
// Cuda compilation tools, release 13.0, V13.0.88
// Based on NVVM 20.0.0
//

.version 9.0
.target sm_100
.address_size 64

	// .globl	_Z17CompareAddVectorsPKiS0_Piii
// _ZZ17CompareAddVectorsPKiS0_PiiiE1c has been demoted
// _ZZ17CompareAddVectorsPKiS0_PiiiE1a has been demoted

.visible .entry _Z17CompareAddVectorsPKiS0_Piii(
	.param .u64 .ptr .align 1 _Z17CompareAddVectorsPKiS0_Piii_param_0,
	.param .u64 .ptr .align 1 _Z17CompareAddVectorsPKiS0_Piii_param_1,
	.param .u64 .ptr .align 1 _Z17CompareAddVectorsPKiS0_Piii_param_2,
	.param .u32 _Z17CompareAddVectorsPKiS0_Piii_param_3,
	.param .u32 _Z17CompareAddVectorsPKiS0_Piii_param_4
)
{
	.reg .pred 	%p<10>;
	.reg .b32 	%r<267>;
	.reg .b64 	%rd<45>;
	// demoted variable
	.shared .align 4 .b8 _ZZ17CompareAddVectorsPKiS0_PiiiE1c[128];
	// demoted variable
	.shared .align 4 .b8 _ZZ17CompareAddVectorsPKiS0_PiiiE1a[32];
	ld.param.u64 	%rd2, [_Z17CompareAddVectorsPKiS0_Piii_param_0];
	ld.param.u64 	%rd3, [_Z17CompareAddVectorsPKiS0_Piii_param_1];
	ld.param.u64 	%rd4, [_Z17CompareAddVectorsPKiS0_Piii_param_2];
	ld.param.u32 	%r55, [_Z17CompareAddVectorsPKiS0_Piii_param_3];
	cvta.to.global.u64 	%rd1, %rd4;
	cvta.to.global.u64 	%rd5, %rd3;
	mov.u32 	%r1, %ntid.x;
	mov.u32 	%r2, %ctaid.x;
	mov.u32 	%r56, %nctaid.y;
	mov.u32 	%r57, %ctaid.y;
	mad.lo.s32 	%r58, %r2, %r56, %r57;
	mul.lo.s32 	%r59, %r55, %r58;
	mov.u32 	%r3, %tid.x;
	cvta.to.global.u64 	%rd6, %rd2;
	mul.wide.u32 	%rd7, %r3, 4;
	add.s64 	%rd8, %rd6, %rd7;
	ld.global.u32 	%r60, [%rd8];
	shl.b32 	%r61, %r3, 2;
	mov.u32 	%r62, _ZZ17CompareAddVectorsPKiS0_PiiiE1a;
	add.s32 	%r63, %r62, %r61;
	st.shared.u32 	[%r63], %r60;
	mul.wide.s32 	%rd9, %r1, 4;
	add.s64 	%rd10, %rd8, %rd9;
	ld.global.u32 	%r64, [%rd10];
	shl.b32 	%r4, %r1, 2;
	add.s32 	%r65, %r63, %r4;
	st.shared.u32 	[%r65], %r64;
	add.s64 	%rd11, %rd10, %rd9;
	ld.global.u32 	%r66, [%rd11];
	add.s32 	%r67, %r65, %r4;
	st.shared.u32 	[%r67], %r66;
	add.s64 	%rd12, %rd11, %rd9;
	ld.global.u32 	%r68, [%rd12];
	add.s32 	%r69, %r67, %r4;
	st.shared.u32 	[%r69], %r68;
	mov.u32 	%r70, _ZZ17CompareAddVectorsPKiS0_PiiiE1c;
	add.s32 	%r71, %r70, %r61;
	mov.b32 	%r72, 0;
	st.shared.u32 	[%r71], %r72;
	add.s32 	%r73, %r71, %r4;
	st.shared.u32 	[%r73], %r72;
	add.s32 	%r74, %r73, %r4;
	st.shared.u32 	[%r74], %r72;
	add.s32 	%r75, %r74, %r4;
	st.shared.u32 	[%r75], %r72;
	st.shared.u32 	[%r71+32], %r72;
	st.shared.u32 	[%r73+32], %r72;
	st.shared.u32 	[%r74+32], %r72;
	st.shared.u32 	[%r75+32], %r72;
	st.shared.u32 	[%r71+64], %r72;
	st.shared.u32 	[%r73+64], %r72;
	st.shared.u32 	[%r74+64], %r72;
	st.shared.u32 	[%r75+64], %r72;
	st.shared.u32 	[%r71+96], %r72;
	st.shared.u32 	[%r73+96], %r72;
	st.shared.u32 	[%r74+96], %r72;
	st.shared.u32 	[%r75+96], %r72;
	bar.sync 	0;
	mul.wide.s32 	%rd13, %r59, 4;
	add.s64 	%rd14, %rd5, %rd13;
	ld.global.u32 	%r76, [%rd14+12];
	ld.global.u32 	%r77, [%rd14+8];
	ld.global.u32 	%r78, [%rd14+4];
	ld.global.u32 	%r79, [%rd14];
	ld.shared.u32 	%r80, [%r63];
	add.s32 	%r81, %r80, %r79;
	ld.shared.u32 	%r82, [%r71];
	max.s32 	%r83, %r81, %r82;
	st.shared.u32 	[%r71], %r83;
	ld.shared.u32 	%r84, [%r65];
	add.s32 	%r85, %r84, %r79;
	ld.shared.u32 	%r86, [%r73];
	max.s32 	%r87, %r85, %r86;
	st.shared.u32 	[%r73], %r87;
	ld.shared.u32 	%r88, [%r67];
	add.s32 	%r89, %r88, %r79;
	ld.shared.u32 	%r90, [%r74];
	max.s32 	%r91, %r89, %r90;
	st.shared.u32 	[%r74], %r91;
	ld.shared.u32 	%r92, [%r69];
	add.s32 	%r93, %r92, %r79;
	ld.shared.u32 	%r94, [%r75];
	max.s32 	%r95, %r93, %r94;
	st.shared.u32 	[%r75], %r95;
	add.s32 	%r96, %r80, %r78;
	ld.shared.u32 	%r97, [%r71+32];
	max.s32 	%r98, %r96, %r97;
	st.shared.u32 	[%r71+32], %r98;
	add.s32 	%r99, %r84, %r78;
	ld.shared.u32 	%r100, [%r73+32];
	max.s32 	%r101, %r99, %r100;
	st.shared.u32 	[%r73+32], %r101;
	add.s32 	%r102, %r88, %r78;
	ld.shared.u32 	%r103, [%r74+32];
	max.s32 	%r104, %r102, %r103;
	st.shared.u32 	[%r74+32], %r104;
	add.s32 	%r105, %r92, %r78;
	ld.shared.u32 	%r106, [%r75+32];
	max.s32 	%r107, %r105, %r106;
	st.shared.u32 	[%r75+32], %r107;
	add.s32 	%r108, %r80, %r77;
	ld.shared.u32 	%r109, [%r71+64];
	max.s32 	%r110, %r108, %r109;
	st.shared.u32 	[%r71+64], %r110;
	add.s32 	%r111, %r84, %r77;
	ld.shared.u32 	%r112, [%r73+64];
	max.s32 	%r113, %r111, %r112;
	st.shared.u32 	[%r73+64], %r113;
	add.s32 	%r114, %r88, %r77;
	ld.shared.u32 	%r115, [%r74+64];
	max.s32 	%r116, %r114, %r115;
	st.shared.u32 	[%r74+64], %r116;
	add.s32 	%r117, %r92, %r77;
	ld.shared.u32 	%r118, [%r75+64];
	max.s32 	%r119, %r117, %r118;
	st.shared.u32 	[%r75+64], %r119;
	add.s32 	%r120, %r80, %r76;
	ld.shared.u32 	%r121, [%r71+96];
	max.s32 	%r122, %r120, %r121;
	st.shared.u32 	[%r71+96], %r122;
	add.s32 	%r123, %r84, %r76;
	ld.shared.u32 	%r124, [%r73+96];
	max.s32 	%r125, %r123, %r124;
	st.shared.u32 	[%r73+96], %r125;
	add.s32 	%r126, %r88, %r76;
	ld.shared.u32 	%r127, [%r74+96];
	max.s32 	%r128, %r126, %r127;
	st.shared.u32 	[%r74+96], %r128;
	add.s32 	%r129, %r92, %r76;
	ld.shared.u32 	%r130, [%r75+96];
	max.s32 	%r131, %r129, %r130;
	st.shared.u32 	[%r75+96], %r131;
	add.s32 	%r132, %r80, 10;
	st.shared.u32 	[%r63], %r132;
	add.s32 	%r133, %r84, 10;
	st.shared.u32 	[%r65], %r133;
	add.s32 	%r134, %r88, 10;
	st.shared.u32 	[%r67], %r134;
	add.s32 	%r135, %r92, 10;
	st.shared.u32 	[%r69], %r135;
	add.s32 	%r136, %r79, 10;
	add.s32 	%r137, %r78, 10;
	add.s32 	%r138, %r77, 10;
	add.s32 	%r139, %r76, 10;
	bar.sync 	0;
	ld.shared.u32 	%r140, [%r63];
	add.s32 	%r141, %r140, %r136;
	ld.shared.u32 	%r142, [%r71];
	max.s32 	%r143, %r141, %r142;
	st.shared.u32 	[%r71], %r143;
	ld.shared.u32 	%r144, [%r65];
	add.s32 	%r145, %r144, %r136;
	ld.shared.u32 	%r146, [%r73];
	max.s32 	%r147, %r145, %r146;
	st.shared.u32 	[%r73], %r147;
	ld.shared.u32 	%r148, [%r67];
	add.s32 	%r149, %r148, %r136;
	ld.shared.u32 	%r150, [%r74];
	max.s32 	%r151, %r149, %r150;
	st.shared.u32 	[%r74], %r151;
	ld.shared.u32 	%r152, [%r69];
	add.s32 	%r153, %r152, %r136;
	ld.shared.u32 	%r154, [%r75];
	max.s32 	%r155, %r153, %r154;
	st.shared.u32 	[%r75], %r155;
	add.s32 	%r156, %r140, %r137;
	ld.shared.u32 	%r157, [%r71+32];
	max.s32 	%r158, %r156, %r157;
	st.shared.u32 	[%r71+32], %r158;
	add.s32 	%r159, %r144, %r137;
	ld.shared.u32 	%r160, [%r73+32];
	max.s32 	%r161, %r159, %r160;
	st.shared.u32 	[%r73+32], %r161;
	add.s32 	%r162, %r148, %r137;
	ld.shared.u32 	%r163, [%r74+32];
	max.s32 	%r164, %r162, %r163;
	st.shared.u32 	[%r74+32], %r164;
	add.s32 	%r165, %r152, %r137;
	ld.shared.u32 	%r166, [%r75+32];
	max.s32 	%r167, %r165, %r166;
	st.shared.u32 	[%r75+32], %r167;
	add.s32 	%r168, %r140, %r138;
	ld.shared.u32 	%r169, [%r71+64];
	max.s32 	%r170, %r168, %r169;
	st.shared.u32 	[%r71+64], %r170;
	add.s32 	%r171, %r144, %r138;
	ld.shared.u32 	%r172, [%r73+64];
	max.s32 	%r173, %r171, %r172;
	st.shared.u32 	[%r73+64], %r173;
	add.s32 	%r174, %r148, %r138;
	ld.shared.u32 	%r175, [%r74+64];
	max.s32 	%r176, %r174, %r175;
	st.shared.u32 	[%r74+64], %r176;
	add.s32 	%r177, %r152, %r138;
	ld.shared.u32 	%r178, [%r75+64];
	max.s32 	%r179, %r177, %r178;
	st.shared.u32 	[%r75+64], %r179;
	add.s32 	%r180, %r140, %r139;
	ld.shared.u32 	%r181, [%r71+96];
	max.s32 	%r182, %r180, %r181;
	st.shared.u32 	[%r71+96], %r182;
	add.s32 	%r183, %r144, %r139;
	ld.shared.u32 	%r184, [%r73+96];
	max.s32 	%r185, %r183, %r184;
	st.shared.u32 	[%r73+96], %r185;
	add.s32 	%r186, %r148, %r139;
	ld.shared.u32 	%r187, [%r74+96];
	max.s32 	%r188, %r186, %r187;
	st.shared.u32 	[%r74+96], %r188;
	add.s32 	%r189, %r152, %r139;
	ld.shared.u32 	%r190, [%r75+96];
	max.s32 	%r191, %r189, %r190;
	st.shared.u32 	[%r75+96], %r191;
	add.s32 	%r192, %r140, 10;
	st.shared.u32 	[%r63], %r192;
	add.s32 	%r193, %r144, 10;
	st.shared.u32 	[%r65], %r193;
	add.s32 	%r194, %r148, 10;
	st.shared.u32 	[%r67], %r194;
	add.s32 	%r195, %r152, 10;
	st.shared.u32 	[%r69], %r195;
	bar.sync 	0;
	setp.lt.s32 	%p1, %r55, 1;
	@%p1 bra 	$L__BB0_14;
	mul.lo.s32 	%r5, %r55, %r2;
	and.b32  	%r6, %r55, 7;
	add.s32 	%r7, %r6, -1;
	and.b32  	%r8, %r55, 3;
	and.b32  	%r9, %r55, 2147483640;
	and.b32  	%r10, %r55, 1;
	neg.s32 	%r11, %r9;
	shl.b32 	%r13, %r1, 5;
	shl.b32 	%r14, %r1, 3;
	mul.lo.s32 	%r15, %r55, %r1;
	mov.b32 	%r253, 0;
$L__BB0_2:
	setp.lt.u32 	%p2, %r55, 8;
	add.s32 	%r17, %r253, %r5;
	mul.lo.s32 	%r18, %r15, %r17;
	mov.b32 	%r265, 0;
	@%p2 bra 	$L__BB0_5;
	shl.b32 	%r200, %r253, 5;
	add.s32 	%r262, %r71, %r200;
	mul.lo.s32 	%r201, %r55, %r17;
	mad.lo.s32 	%r202, %r1, %r201, %r1;
	add.s32 	%r261, %r3, %r202;
	add.s32 	%r203, %r201, 2;
	mad.lo.s32 	%r260, %r1, %r203, %r3;
	add.s32 	%r204, %r201, 3;
	mad.lo.s32 	%r259, %r1, %r204, %r3;
	add.s32 	%r205, %r201, 4;
	mad.lo.s32 	%r258, %r1, %r205, %r3;
	add.s32 	%r206, %r201, 5;
	mad.lo.s32 	%r257, %r1, %r206, %r3;
	add.s32 	%r207, %r201, 6;
	mad.lo.s32 	%r256, %r1, %r207, %r3;
	add.s32 	%r208, %r201, 7;
	mad.lo.s32 	%r255, %r1, %r208, %r3;
	add.s32 	%r254, %r3, %r18;
	mov.u32 	%r263, %r11;
$L__BB0_4:
	.pragma "nounroll";
	ld.shared.u32 	%r209, [%r262];
	mul.wide.u32 	%rd15, %r254, 4;
	add.s64 	%rd16, %rd1, %rd15;
	st.global.u32 	[%rd16], %r209;
	add.s32 	%r210, %r262, %r4;
	ld.shared.u32 	%r211, [%r210];
	mul.wide.u32 	%rd17, %r261, 4;
	add.s64 	%rd18, %rd1, %rd17;
	st.global.u32 	[%rd18], %r211;
	add.s32 	%r212, %r210, %r4;
	ld.shared.u32 	%r213, [%r212];
	mul.wide.u32 	%rd19, %r260, 4;
	add.s64 	%rd20, %rd1, %rd19;
	st.global.u32 	[%rd20], %r213;
	add.s32 	%r214, %r212, %r4;
	ld.shared.u32 	%r215, [%r214];
	mul.wide.u32 	%rd21, %r259, 4;
	add.s64 	%rd22, %rd1, %rd21;
	st.global.u32 	[%rd22], %r215;
	add.s32 	%r216, %r214, %r4;
	ld.shared.u32 	%r217, [%r216];
	mul.wide.u32 	%rd23, %r258, 4;
	add.s64 	%rd24, %rd1, %rd23;
	st.global.u32 	[%rd24], %r217;
	add.s32 	%r218, %r216, %r4;
	ld.shared.u32 	%r219, [%r218];
	mul.wide.u32 	%rd25, %r257, 4;
	add.s64 	%rd26, %rd1, %rd25;
	st.global.u32 	[%rd26], %r219;
	add.s32 	%r220, %r218, %r4;
	ld.shared.u32 	%r221, [%r220];
	mul.wide.u32 	%rd27, %r256, 4;
	add.s64 	%rd28, %rd1, %rd27;
	st.global.u32 	[%rd28], %r221;
	add.s32 	%r222, %r220, %r4;
	ld.shared.u32 	%r223, [%r222];
	mul.wide.u32 	%rd29, %r255, 4;
	add.s64 	%rd30, %rd1, %rd29;
	st.global.u32 	[%rd30], %r223;
	add.s32 	%r263, %r263, 8;
	add.s32 	%r262, %r262, %r13;
	add.s32 	%r261, %r261, %r14;
	add.s32 	%r260, %r260, %r14;
	add.s32 	%r259, %r259, %r14;
	add.s32 	%r258, %r258, %r14;
	add.s32 	%r257, %r257, %r14;
	add.s32 	%r256, %r256, %r14;
	add.s32 	%r255, %r255, %r14;
	add.s32 	%r254, %r254, %r14;
	setp.ne.s32 	%p3, %r263, 0;
	mov.u32 	%r265, %r9;
	@%p3 bra 	$L__BB0_4;
$L__BB0_5:
	setp.eq.s32 	%p4, %r6, 0;
	@%p4 bra 	$L__BB0_13;
	shl.b32 	%r224, %r253, 5;
	mov.u32 	%r225, _ZZ17CompareAddVectorsPKiS0_PiiiE1c;
	add.s32 	%r49, %r225, %r224;
	setp.lt.u32 	%p5, %r7, 3;
	@%p5 bra 	$L__BB0_8;
	mad.lo.s32 	%r226, %r265, %r1, %r3;
	shl.b32 	%r227, %r226, 2;
	add.s32 	%r228, %r49, %r227;
	ld.shared.u32 	%r229, [%r228];
	add.s32 	%r230, %r226, %r18;
	mul.wide.u32 	%rd31, %r230, 4;
	add.s64 	%rd32, %rd1, %rd31;
	st.global.u32 	[%rd32], %r229;
	add.s32 	%r231, %r228, %r4;
	ld.shared.u32 	%r232, [%r231];
	add.s32 	%r233, %r230, %r1;
	mul.wide.u32 	%rd33, %r233, 4;
	add.s64 	%rd34, %rd1, %rd33;
	st.global.u32 	[%rd34], %r232;
	add.s32 	%r234, %r231, %r4;
	ld.shared.u32 	%r235, [%r234];
	add.s32 	%r236, %r233, %r1;
	mul.wide.u32 	%rd35, %r236, 4;
	add.s64 	%rd36, %rd1, %rd35;
	st.global.u32 	[%rd36], %r235;
	add.s32 	%r237, %r234, %r4;
	ld.shared.u32 	%r238, [%r237];
	add.s32 	%r239, %r236, %r1;
	mul.wide.u32 	%rd37, %r239, 4;
	add.s64 	%rd38, %rd1, %rd37;
	st.global.u32 	[%rd38], %r238;
	add.s32 	%r265, %r265, 4;
$L__BB0_8:
	setp.eq.s32 	%p6, %r8, 0;
	@%p6 bra 	$L__BB0_13;
	setp.eq.s32 	%p7, %r8, 1;
	@%p7 bra 	$L__BB0_11;
	mad.lo.s32 	%r240, %r265, %r1, %r3;
	shl.b32 	%r241, %r240, 2;
	add.s32 	%r242, %r49, %r241;
	ld.shared.u32 	%r243, [%r242];
	add.s32 	%r244, %r240, %r18;
	mul.wide.u32 	%rd39, %r244, 4;
	add.s64 	%rd40, %rd1, %rd39;
	st.global.u32 	[%rd40], %r243;
	add.s32 	%r245, %r242, %r4;
	ld.shared.u32 	%r246, [%r245];
	add.s32 	%r247, %r244, %r1;
	mul.wide.u32 	%rd41, %r247, 4;
	add.s64 	%rd42, %rd1, %rd41;
	st.global.u32 	[%rd42], %r246;
	add.s32 	%r265, %r265, 2;
$L__BB0_11:
	setp.eq.s32 	%p8, %r10, 0;
	@%p8 bra 	$L__BB0_13;
	mad.lo.s32 	%r248, %r265, %r1, %r3;
	shl.b32 	%r249, %r248, 2;
	add.s32 	%r250, %r49, %r249;
	ld.shared.u32 	%r251, [%r250];
	add.s32 	%r252, %r248, %r18;
	mul.wide.u32 	%rd43, %r252, 4;
	add.s64 	%rd44, %rd1, %rd43;
	st.global.u32 	[%rd44], %r251;
$L__BB0_13:
	add.s32 	%r253, %r253, 1;
	setp.ne.s32 	%p9, %r253, %r55;
	@%p9 bra 	$L__BB0_2;
$L__BB0_14:
	ret;

}


// ===== COMPILED SASS (sm_100) =====

	.target	sm_100

	.elftype	@"ET_EXEC"


//--------------------- .note.nv.tkinfo           --------------------------
	.section	.note.nv.tkinfo,"",@"SHT_NOTE"
	.sectionflags	@"SHF_NOTE_NV_TKINFO"
	.tkinfo
        /*0018*/ 	.word	0x00000002
        /*0030*/ 	.string	""
        /*0030*/ 	.string	"ptxas"
        /*0030*/ 	.string	"Cuda compilation tools, release 13.0, V13.0.88"
        /*0030*/ 	.string	"Build cuda_13.0.r13.0/compiler.36424714_0"
        /*0030*/ 	.string	"-arch sm_100 -m 64 "



//--------------------- .note.nv.cuinfo           --------------------------
	.section	.note.nv.cuinfo,"",@"SHT_NOTE"
	.sectionflags	@"SHF_NOTE_NV_CUINFO"
        /*0018*/ 	.short	0x0002
        /*001a*/ 	.short	0x0064
        /*001c*/ 	.short	0x0082
	.zero		2


//--------------------- .nv.info                  --------------------------
	.section	.nv.info,"",@"SHT_CUDA_INFO"
	.align	4


	//----- nvinfo : EIATTR_REGCOUNT
	.align		4
        /*0000*/ 	.byte	0x04, 0x2f
        /*0002*/ 	.short	(.L_1 - .L_0)
	.align		4
.L_0:
        /*0004*/ 	.word	index@(_Z17CompareAddVectorsPKiS0_Piii)
        /*0008*/ 	.word	0x00000020


	//----- nvinfo : EIATTR_FRAME_SIZE
	.align		4
.L_1:
        /*000c*/ 	.byte	0x04, 0x11
        /*000e*/ 	.short	(.L_3 - .L_2)
	.align		4
.L_2:
        /*0010*/ 	.word	index@(_Z17CompareAddVectorsPKiS0_Piii)
        /*0014*/ 	.word	0x00000000


	//----- nvinfo : EIATTR_MIN_STACK_SIZE
	.align		4
.L_3:
        /*0018*/ 	.byte	0x04, 0x12
        /*001a*/ 	.short	(.L_5 - .L_4)
	.align		4
.L_4:
        /*001c*/ 	.word	index@(_Z17CompareAddVectorsPKiS0_Piii)
        /*0020*/ 	.word	0x00000000
.L_5:


//--------------------- .nv.compat                --------------------------
	.section	.nv.compat,"",@"SHT_CUDA_COMPAT_INFO"
	.align	4
        /*0000*/ 	.byte	0x02, 0x09, 0x00, 0x00, 0x02, 0x02, 0x01, 0x00, 0x02, 0x05, 0x05, 0x00, 0x03, 0x07, 0x01, 0x01
        /*0010*/ 	.byte	0x02, 0x03, 0x00, 0x00, 0x02, 0x06, 0x01, 0x00, 0x04, 0x0b, 0x08, 0x00, 0x09, 0x00, 0x00, 0x00
        /*0020*/ 	.byte	0x00, 0x00, 0x00, 0x00


//--------------------- .nv.info._Z17CompareAddVectorsPKiS0_Piii --------------------------
	.section	.nv.info._Z17CompareAddVectorsPKiS0_Piii,"",@"SHT_CUDA_INFO"
	.sectionflags	@""
	.align	4


	//----- nvinfo : EIATTR_CUDA_API_VERSION
	.align		4
        /*0000*/ 	.byte	0x04, 0x37
        /*0002*/ 	.short	(.L_7 - .L_6)
.L_6:
        /*0004*/ 	.word	0x00000082


	//----- nvinfo : EIATTR_KPARAM_INFO
	.align		4
.L_7:
        /*0008*/ 	.byte	0x04, 0x17
        /*000a*/ 	.short	(.L_9 - .L_8)
.L_8:
        /*000c*/ 	.word	0x00000000
        /*0010*/ 	.short	0x0004
        /*0012*/ 	.short	0x001c
        /*0014*/ 	.byte	0x00, 0xf0, 0x11, 0x00


	//----- nvinfo : EIATTR_KPARAM_INFO
	.align		4
.L_9:
        /*0018*/ 	.byte	0x04, 0x17
        /*001a*/ 	.short	(.L_11 - .L_10)
.L_10:
        /*001c*/ 	.word	0x00000000
        /*0020*/ 	.short	0x0003
        /*0022*/ 	.short	0x0018
        /*0024*/ 	.byte	0x00, 0xf0, 0x11, 0x00


	//----- nvinfo : EIATTR_KPARAM_INFO
	.align		4
.L_11:
        /*0028*/ 	.byte	0x04, 0x17
        /*002a*/ 	.short	(.L_13 - .L_12)
.L_12:
        /*002c*/ 	.word	0x00000000
        /*0030*/ 	.short	0x0002
        /*0032*/ 	.short	0x0010
        /*0034*/ 	.byte	0x00, 0xf5, 0x21, 0x00


	//----- nvinfo : EIATTR_KPARAM_INFO
	.align		4
.L_13:
        /*0038*/ 	.byte	0x04, 0x17
        /*003a*/ 	.short	(.L_15 - .L_14)
.L_14:
        /*003c*/ 	.word	0x00000000
        /*0040*/ 	.short	0x0001
        /*0042*/ 	.short	0x0008
        /*0044*/ 	.byte	0x00, 0xf5, 0x21, 0x00


	//----- nvinfo : EIATTR_KPARAM_INFO
	.align		4
.L_15:
        /*0048*/ 	.byte	0x04, 0x17
        /*004a*/ 	.short	(.L_17 - .L_16)
.L_16:
        /*004c*/ 	.word	0x00000000
        /*0050*/ 	.short	0x0000
        /*0052*/ 	.short	0x0000
        /*0054*/ 	.byte	0x00, 0xf5, 0x21, 0x00


	//----- nvinfo : EIATTR_SPARSE_MMA_MASK
	.align		4
.L_17:
        /*0058*/ 	.byte	0x03, 0x50
        /*005a*/ 	.short	0x0000


	//----- nvinfo : EIATTR_MAXREG_COUNT
	.align		4
        /*005c*/ 	.byte	0x03, 0x1b
        /*005e*/ 	.short	0x00ff


	//----- nvinfo : EIATTR_NUM_BARRIERS
	.align		4
        /*0060*/ 	.byte	0x02, 0x4c
        /*0062*/ 	.byte	0x01
	.zero		1


	//----- nvinfo : EIATTR_MERCURY_ISA_VERSION
	.align		4
        /*0064*/ 	.byte	0x03, 0x5f
        /*0066*/ 	.short	0x0101


	//----- nvinfo : EIATTR_VRC_CTA_INIT_COUNT
	.align		4
        /*0068*/ 	.byte	0x02, 0x4a
	.zero		1
	.zero		1


	//----- nvinfo : EIATTR_EXIT_INSTR_OFFSETS
	.align		4
        /*006c*/ 	.byte	0x04, 0x1c
        /*006e*/ 	.short	(.L_19 - .L_18)


	//   ....[0]....
.L_18:
        /*0070*/ 	.word	0x00000bd0


	//   ....[1]....
        /*0074*/ 	.word	0x00001470


	//----- nvinfo : EIATTR_CBANK_PARAM_SIZE
	.align		4
.L_19:
        /*0078*/ 	.byte	0x03, 0x19
        /*007a*/ 	.short	0x0020


	//----- nvinfo : EIATTR_PARAM_CBANK
	.align		4
        /*007c*/ 	.byte	0x04, 0x0a
        /*007e*/ 	.short	(.L_21 - .L_20)
	.align		4
.L_20:
        /*0080*/ 	.word	index@(.nv.constant0._Z17CompareAddVectorsPKiS0_Piii)
        /*0084*/ 	.short	0x0380
        /*0086*/ 	.short	0x0020


	//----- nvinfo : EIATTR_SW_WAR
	.align		4
.L_21:
        /*0088*/ 	.byte	0x04, 0x36
        /*008a*/ 	.short	(.L_23 - .L_22)
.L_22:
        /*008c*/ 	.word	0x00000008
.L_23:


//--------------------- .nv.callgraph             --------------------------
	.section	.nv.callgraph,"",@"SHT_CUDA_CALLGRAPH"
	.align	4
	.sectionentsize	8
	.align		4
        /*0000*/ 	.word	0x00000000
	.align		4
        /*0004*/ 	.word	0xffffffff
	.align		4
        /*0008*/ 	.word	0x00000000
	.align		4
        /*000c*/ 	.word	0xfffffffe
	.align		4
        /*0010*/ 	.word	0x00000000
	.align		4
        /*0014*/ 	.word	0xfffffffd
	.align		4
        /*0018*/ 	.word	0x00000000
	.align		4
        /*001c*/ 	.word	0xfffffffc


//--------------------- .text._Z17CompareAddVectorsPKiS0_Piii --------------------------
	.section	.text._Z17CompareAddVectorsPKiS0_Piii,"ax",@progbits
	.align	128
        .global         _Z17CompareAddVectorsPKiS0_Piii
        .type           _Z17CompareAddVectorsPKiS0_Piii,@function
        .size           _Z17CompareAddVectorsPKiS0_Piii,(.L_x_7 - _Z17CompareAddVectorsPKiS0_Piii)
        .other          _Z17CompareAddVectorsPKiS0_Piii,@"STO_CUDA_ENTRY STV_DEFAULT"
_Z17CompareAddVectorsPKiS0_Piii:
.text._Z17CompareAddVectorsPKiS0_Piii:
[----:B------:R-:W-:Y:S01]  /*0000*/  LDC R1, c[0x0][0x37c] ;  /* 0x0000df00ff017b82 */ /* 0x000fe20000000800 */
[----:B------:R-:W0:Y:S07]  /*0010*/  S2R R0, SR_TID.X ;  /* 0x0000000000007919 */ /* 0x000e2e0000002100 */
[----:B------:R-:W0:Y:S01]  /*0020*/  LDC.64 R4, c[0x0][0x380] ;  /* 0x0000e000ff047b82 */ /* 0x000e220000000a00 */
[----:B------:R-:W1:Y:S07]  /*0030*/  LDCU.64 UR16, c[0x0][0x358] ;  /* 0x00006b00ff1077ac */ /* 0x000e6e0008000a00 */
[----:B------:R-:W2:Y:S08]  /*0040*/  LDC R3, c[0x0][0x360] ;  /* 0x0000d800ff037b82 */ /* 0x000eb00000000800 */
[----:B------:R-:W3:Y:S01]  /*0050*/  S2UR UR8, SR_CgaCtaId ;  /* 0x00000000000879c3 */ /* 0x000ee20000008800 */
[----:B------:R-:W-:Y:S01]  /*0060*/  UMOV UR6, 0x400 ;  /* 0x0000040000067882 */ /* 0x000fe20000000000 */
[----:B------:R-:W4:Y:S01]  /*0070*/  LDCU UR12, c[0x0][0x398] ;  /* 0x00007300ff0c77ac */ /* 0x000f220008000800 */
[----:B------:R-:W5:Y:S01]  /*0080*/  LDCU.64 UR4, c[0x0][0x388] ;  /* 0x00007100ff0477ac */ /* 0x000f620008000a00 */
[----:B0-----:R-:W-:-:S05]  /*0090*/  IMAD.WIDE.U32 R4, R0, 0x4, R4 ;  /* 0x0000000400047825 */ /* 0x001fca00078e0004 */
[----:B-1----:R-:W5:Y:S01]  /*00a0*/  LDG.E R13, desc[UR16][R4.64] ;  /* 0x00000010040d7981 */ /* 0x002f62000c1e1900 */
[----:B--2---:R-:W-:-:S05]  /*00b0*/  IMAD.WIDE R6, R3, 0x4, R4 ;  /* 0x0000000403067825 */ /* 0x004fca00078e0204 */
[----:B------:R-:W2:Y:S01]  /*00c0*/  LDG.E R15, desc[UR16][R6.64] ;  /* 0x00000010060f7981 */ /* 0x000ea2000c1e1900 */
[----:B------:R-:W-:-:S05]  /*00d0*/  IMAD.WIDE R8, R3, 0x4, R6 ;  /* 0x0000000403087825 */ /* 0x000fca00078e0206 */
[----:B------:R-:W2:Y:S01]  /*00e0*/  LDG.E R17, desc[UR16][R8.64] ;  /* 0x0000001008117981 */ /* 0x000ea2000c1e1900 */
[----:B------:R-:W-:-:S05]  /*00f0*/  IMAD.WIDE R10, R3, 0x4, R8 ;  /* 0x00000004030a7825 */ /* 0x000fca00078e0208 */
[----:B------:R0:W2:Y:S01]  /*0100*/  LDG.E R16, desc[UR16][R10.64] ;  /* 0x000000100a107981 */ /* 0x0000a2000c1e1900 */
[----:B------:R-:W-:-:S04]  /*0110*/  UIADD3 UR7, UPT, UPT, UR6, 0x80, URZ ;  /* 0x0000008006077890 */ /* 0x000fc8000fffe0ff */
[----:B---3--:R-:W-:Y:S02]  /*0120*/  ULEA UR7, UR8, UR7, 0x18 ;  /* 0x0000000708077291 */ /* 0x008fe4000f8ec0ff */
[----:B------:R-:W-:-:S04]  /*0130*/  ULEA UR8, UR8, UR6, 0x18 ;  /* 0x0000000608087291 */ /* 0x000fc8000f8ec0ff */
[C---:B0-----:R-:W-:Y:S02]  /*0140*/  LEA R10, R0.reuse, UR7, 0x2 ;  /* 0x00000007000a7c11 */ /* 0x041fe4000f8e10ff */
[----:B------:R-:W-:-:S03]  /*0150*/  LEA R2, R0, UR8, 0x2 ;  /* 0x0000000800027c11 */ /* 0x000fc6000f8e10ff */
[C---:B------:R-:W-:Y:S02]  /*0160*/  IMAD R8, R3.reuse, 0x4, R10 ;  /* 0x0000000403087824 */ /* 0x040fe400078e020a */
[----:B------:R-:W-:-:S03]  /*0170*/  IMAD R12, R3, 0x4, R2 ;  /* 0x00000004030c7824 */ /* 0x000fc600078e0202 */
[C---:B------:R-:W-:Y:S01]  /*0180*/  LEA R6, R3.reuse, R8, 0x2 ;  /* 0x0000000803067211 */ /* 0x040fe200078e10ff */
[C---:B------:R-:W-:Y:S01]  /*0190*/  IMAD R14, R3.reuse, 0x4, R12 ;  /* 0x00000004030e7824 */ /* 0x040fe200078e020c */
[----:B------:R-:W-:Y:S03]  /*01a0*/  S2UR UR15, SR_CTAID.X ;  /* 0x00000000000f79c3 */ /* 0x000fe60000002500 */
[C---:B------:R-:W-:Y:S01]  /*01b0*/  IMAD R7, R3.reuse, 0x4, R6 ;  /* 0x0000000403077824 */ /* 0x040fe200078e0206 */
[----:B------:R-:W-:-:S04]  /*01c0*/  LEA R9, R3, R14, 0x2 ;  /* 0x0000000e03097211 */ /* 0x000fc800078e10ff */
[----:B------:R-:W0:Y:S01]  /*01d0*/  S2UR UR10, SR_CTAID.Y ;  /* 0x00000000000a79c3 */ /* 0x000e220000002600 */
[----:B------:R-:W0:Y:S02]  /*01e0*/  LDCU UR9, c[0x0][0x374] ;  /* 0x00006e80ff0977ac */ /* 0x000e240008000800 */
[----:B0-----:R-:W-:-:S04]  /*01f0*/  UIMAD UR6, UR15, UR9, UR10 ;  /* 0x000000090f0672a4 */ /* 0x001fc8000f8e020a */
[----:B----4-:R-:W-:-:S04]  /*0200*/  UIMAD UR6, UR6, UR12, URZ ;  /* 0x0000000c060672a4 */ /* 0x010fc8000f8e02ff */
[----:B-----5:R-:W-:-:S06]  /*0210*/  UIMAD.WIDE UR4, UR6, 0x4, UR4 ;  /* 0x00000004060478a5 */ /* 0x020fcc000f8e0204 */
[----:B------:R-:W-:Y:S02]  /*0220*/  IMAD.U32 R4, RZ, RZ, UR4 ;  /* 0x00000004ff047e24 */ /* 0x000fe4000f8e00ff */
[----:B------:R-:W-:Y:S01]  /*0230*/  IMAD.U32 R5, RZ, RZ, UR5 ;  /* 0x00000005ff057e24 */ /* 0x000fe2000f8e00ff */
[----:B------:R0:W-:Y:S04]  /*0240*/  STS [R10], R13 ;  /* 0x0000000d0a007388 */ /* 0x0001e80000000800 */
[----:B--2---:R-:W-:Y:S04]  /*0250*/  STS [R8], R15 ;  /* 0x0000000f08007388 */ /* 0x004fe80000000800 */
[----:B------:R-:W-:Y:S04]  /*0260*/  STS [R6], R17 ;  /* 0x0000001106007388 */ /* 0x000fe80000000800 */
[----:B------:R-:W-:Y:S04]  /*0270*/  STS [R7], R16 ;  /* 0x0000001007007388 */ /* 0x000fe80000000800 */
[----:B------:R-:W-:Y:S04]  /*0280*/  STS [R2], RZ ;  /* 0x000000ff02007388 */ /* 0x000fe80000000800 */
[----:B------:R-:W-:Y:S04]  /*0290*/  STS [R12], RZ ;  /* 0x000000ff0c007388 */ /* 0x000fe80000000800 */
[----:B------:R-:W-:Y:S04]  /*02a0*/  STS [R14], RZ ;  /* 0x000000ff0e007388 */ /* 0x000fe80000000800 */
[----:B------:R-:W-:Y:S04]  /*02b0*/  STS [R9], RZ ;  /* 0x000000ff09007388 */ /* 0x000fe80000000800 */
[----:B------:R-:W-:Y:S04]  /*02c0*/  STS [R2+0x20], RZ ;  /* 0x000020ff02007388 */ /* 0x000fe80000000800 */
        /* <DEDUP_REMOVED lines=10> */
[----:B------:R-:W-:Y:S01]  /*0370*/  STS [R9+0x60], RZ ;  /* 0x000060ff09007388 */ /* 0x000fe20000000800 */
[----:B------:R-:W-:Y:S06]  /*0380*/  BAR.SYNC.DEFER_BLOCKING 0x0 ;  /* 0x0000000000007b1d */ /* 0x000fec0000010000 */
[----:B0-----:R-:W2:Y:S04]  /*0390*/  LDG.E R13, desc[UR16][R4.64] ;  /* 0x00000010040d7981 */ /* 0x001ea8000c1e1900 */
[----:B------:R-:W3:Y:S04]  /*03a0*/  LDG.E R11, desc[UR16][R4.64+0x4] ;  /* 0x00000410040b7981 */ /* 0x000ee8000c1e1900 */
[----:B------:R-:W-:Y:S04]  /*03b0*/  LDS R16, [R10] ;  /* 0x000000000a107984 */ /* 0x000fe80000000800 */
[----:B------:R-:W2:Y:S02]  /*03c0*/  LDS R15, [R2] ;  /* 0x00000000020f7984 */ /* 0x000ea40000000800 */
[----:B--2---:R-:W-:-:S05]  /*03d0*/  VIADDMNMX R17, R16, R13, R15, !PT ;  /* 0x0000000d10117246 */ /* 0x004fca000780010f */
[----:B------:R-:W-:Y:S04]  /*03e0*/  STS [R2], R17 ;  /* 0x0000001102007388 */ /* 0x000fe80000000800 */
[----:B------:R-:W-:Y:S04]  /*03f0*/  LDS R18, [R8] ;  /* 0x0000000008127984 */ /* 0x000fe80000000800 */
[----:B------:R-:W0:Y:S02]  /*0400*/  LDS R15, [R12] ;  /* 0x000000000c0f7984 */ /* 0x000e240000000800 */
[----:B0-----:R-:W-:-:S02]  /*0410*/  VIADDMNMX R19, R18, R13, R15, !PT ;  /* 0x0000000d12137246 */ /* 0x001fc4000780010f */
[----:B------:R-:W2:Y:S04]  /*0420*/  LDG.E R15, desc[UR16][R4.64+0x8] ;  /* 0x00000810040f7981 */ /* 0x000ea8000c1e1900 */
[----:B------:R-:W-:Y:S04]  /*0430*/  STS [R12], R19 ;  /* 0x000000130c007388 */ /* 0x000fe80000000800 */
[----:B------:R-:W-:Y:S04]  /*0440*/  LDS R20, [R6] ;  /* 0x0000000006147984 */ /* 0x000fe80000000800 */
[----:B------:R-:W0:Y:S04]  /*0450*/  LDS R21, [R14] ;  /* 0x000000000e157984 */ /* 0x000e280000000800 */
[----:B------:R1:W4:Y:S01]  /*0460*/  LDG.E R5, desc[UR16][R4.64+0xc] ;  /* 0x00000c1004057981 */ /* 0x000322000c1e1900 */
[----:B0-----:R-:W-:-:S05]  /*0470*/  VIADDMNMX R21, R20, R13, R21, !PT ;  /* 0x0000000d14157246 */ /* 0x001fca0007800115 */
[----:B------:R-:W-:Y:S04]  /*0480*/  STS [R14], R21 ;  /* 0x000000150e007388 */ /* 0x000fe80000000800 */
[----:B------:R-:W-:Y:S04]  /*0490*/  LDS R22, [R7] ;  /* 0x0000000007167984 */ /* 0x000fe80000000800 */
[----:B------:R-:W0:Y:S02]  /*04a0*/  LDS R17, [R9] ;  /* 0x0000000009117984 */ /* 0x000e240000000800 */
[----:B0-----:R-:W-:-:S05]  /*04b0*/  VIADDMNMX R24, R22, R13, R17, !PT ;  /* 0x0000000d16187246 */ /* 0x001fca0007800111 */
[----:B------:R-:W-:Y:S04]  /*04c0*/  STS [R9], R24 ;  /* 0x0000001809007388 */ /* 0x000fe80000000800 */
[----:B------:R-:W3:Y:S02]  /*04d0*/  LDS R17, [R2+0x20] ;  /* 0x0000200002117984 */ /* 0x000ee40000000800 */
[----:B---3--:R-:W-:-:S05]  /*04e0*/  VIADDMNMX R17, R16, R11, R17, !PT ;  /* 0x0000000b10117246 */ /* 0x008fca0007800111 */
[----:B------:R-:W-:Y:S04]  /*04f0*/  STS [R2+0x20], R17 ;  /* 0x0000201102007388 */ /* 0x000fe80000000800 */
[----:B------:R-:W0:Y:S02]  /*0500*/  LDS R19, [R12+0x20] ;  /* 0x000020000c137984 */ /* 0x000e240000000800 */
[----:B0-----:R-:W-:-:S05]  /*0510*/  VIADDMNMX R19, R18, R11, R19, !PT ;  /* 0x0000000b12137246 */ /* 0x001fca0007800113 */
[----:B------:R-:W-:Y:S04]  /*0520*/  STS [R12+0x20], R19 ;  /* 0x000020130c007388 */ /* 0x000fe80000000800 */
[----:B------:R-:W0:Y:S02]  /*0530*/  LDS R21, [R14+0x20] ;  /* 0x000020000e157984 */ /* 0x000e240000000800 */
[----:B0-----:R-:W-:-:S05]  /*0540*/  VIADDMNMX R21, R20, R11, R21, !PT ;  /* 0x0000000b14157246 */ /* 0x001fca0007800115 */
[----:B------:R-:W-:Y:S04]  /*0550*/  STS [R14+0x20], R21 ;  /* 0x000020150e007388 */ /* 0x000fe80000000800 */
[----:B------:R-:W0:Y:S02]  /*0560*/  LDS R23, [R9+0x20] ;  /* 0x0000200009177984 */ /* 0x000e240000000800 */
[----:B0-----:R-:W-:-:S05]  /*0570*/  VIADDMNMX R24, R22, R11, R23, !PT ;  /* 0x0000000b16187246 */ /* 0x001fca0007800117 */
[----:B------:R-:W-:Y:S04]  /*0580*/  STS [R9+0x20], R24 ;  /* 0x0000201809007388 */ /* 0x000fe80000000800 */
[----:B------:R-:W2:Y:S02]  /*0590*/  LDS R17, [R2+0x40] ;  /* 0x0000400002117984 */ /* 0x000ea40000000800 */
[----:B--2---:R-:W-:-:S05]  /*05a0*/  VIADDMNMX R17, R16, R15, R17, !PT ;  /* 0x0000000f10117246 */ /* 0x004fca0007800111 */
[----:B------:R-:W-:Y:S04]  /*05b0*/  STS [R2+0x40], R17 ;  /* 0x0000401102007388 */ /* 0x000fe80000000800 */
[----:B------:R-:W0:Y:S02]  /*05c0*/  LDS R19, [R12+0x40] ;  /* 0x000040000c137984 */ /* 0x000e240000000800 */
[----:B0-----:R-:W-:-:S05]  /*05d0*/  VIADDMNMX R19, R18, R15, R19, !PT ;  /* 0x0000000f12137246 */ /* 0x001fca0007800113 */
[----:B------:R-:W-:Y:S04]  /*05e0*/  STS [R12+0x40], R19 ;  /* 0x000040130c007388 */ /* 0x000fe80000000800 */
[----:B-1----:R-:W0:Y:S02]  /*05f0*/  LDS R4, [R14+0x40] ;  /* 0x000040000e047984 */ /* 0x002e240000000800 */
[----:B0-----:R-:W-:-:S05]  /*0600*/  VIADDMNMX R21, R20, R15, R4, !PT ;  /* 0x0000000f14157246 */ /* 0x001fca0007800104 */
[----:B------:R-:W-:Y:S04]  /*0610*/  STS [R14+0x40], R21 ;  /* 0x000040150e007388 */ /* 0x000fe80000000800 */
[----:B------:R-:W0:Y:S02]  /*0620*/  LDS R4, [R9+0x40] ;  /* 0x0000400009047984 */ /* 0x000e240000000800 */
[----:B0-----:R-:W-:-:S05]  /*0630*/  VIADDMNMX R4, R22, R15, R4, !PT ;  /* 0x0000000f16047246 */ /* 0x001fca0007800104 */
[----:B------:R-:W-:Y:S04]  /*0640*/  STS [R9+0x40], R4 ;  /* 0x0000400409007388 */ /* 0x000fe80000000800 */
[----:B------:R-:W4:Y:S02]  /*0650*/  LDS R23, [R2+0x60] ;  /* 0x0000600002177984 */ /* 0x000f240000000800 */
[----:B----4-:R-:W-:-:S05]  /*0660*/  VIADDMNMX R23, R16, R5, R23, !PT ;  /* 0x0000000510177246 */ /* 0x010fca0007800117 */
[----:B------:R-:W-:Y:S04]  /*0670*/  STS [R2+0x60], R23 ;  /* 0x0000601702007388 */ /* 0x000fe80000000800 */
[----:B------:R-:W0:Y:S02]  /*0680*/  LDS R17, [R12+0x60] ;  /* 0x000060000c117984 */ /* 0x000e240000000800 */
[----:B0-----:R-:W-:-:S05]  /*0690*/  VIADDMNMX R17, R18, R5, R17, !PT ;  /* 0x0000000512117246 */ /* 0x001fca0007800111 */
[----:B------:R-:W-:Y:S04]  /*06a0*/  STS [R12+0x60], R17 ;  /* 0x000060110c007388 */ /* 0x000fe80000000800 */
[----:B------:R-:W0:Y:S02]  /*06b0*/  LDS R19, [R14+0x60] ;  /* 0x000060000e137984 */ /* 0x000e240000000800 */
[----:B0-----:R-:W-:-:S05]  /*06c0*/  VIADDMNMX R19, R20, R5, R19, !PT ;  /* 0x0000000514137246 */ /* 0x001fca0007800113 */
[----:B------:R-:W-:Y:S04]  /*06d0*/  STS [R14+0x60], R19 ;  /* 0x000060130e007388 */ /* 0x000fe80000000800 */
[----:B------:R-:W0:Y:S01]  /*06e0*/  LDS R21, [R9+0x60] ;  /* 0x0000600009157984 */ /* 0x000e220000000800 */
[----:B------:R-:W-:Y:S02]  /*06f0*/  VIADD R25, R18, 0xa ;  /* 0x0000000a12197836 */ /* 0x000fe40000000000 */
[----:B------:R-:W-:Y:S01]  /*0700*/  VIADD R23, R20, 0xa ;  /* 0x0000000a14177836 */ /* 0x000fe20000000000 */
[----:B0-----:R-:W-:Y:S02]  /*0710*/  VIADDMNMX R24, R22, R5, R21, !PT ;  /* 0x0000000516187246 */ /* 0x001fe40007800115 */
[----:B------:R-:W-:-:S02]  /*0720*/  IADD3 R21, PT, PT, R16, 0xa, RZ ;  /* 0x0000000a10157810 */ /* 0x000fc40007ffe0ff */
[----:B------:R-:W-:Y:S01]  /*0730*/  IADD3 R22, PT, PT, R22, 0xa, RZ ;  /* 0x0000000a16167810 */ /* 0x000fe20007ffe0ff */
[----:B------:R-:W-:Y:S04]  /*0740*/  STS [R9+0x60], R24 ;  /* 0x0000601809007388 */ /* 0x000fe80000000800 */
[----:B------:R-:W-:Y:S04]  /*0750*/  STS [R10], R21 ;  /* 0x000000150a007388 */ /* 0x000fe80000000800 */
[----:B------:R-:W-:Y:S04]  /*0760*/  STS [R8], R25 ;  /* 0x0000001908007388 */ /* 0x000fe80000000800 */
[----:B------:R-:W-:Y:S04]  /*0770*/  STS [R6], R23 ;  /* 0x0000001706007388 */ /* 0x000fe80000000800 */
[----:B------:R-:W-:Y:S01]  /*0780*/  STS [R7], R22 ;  /* 0x0000001607007388 */ /* 0x000fe20000000800 */
[----:B------:R-:W-:Y:S06]  /*0790*/  BAR.SYNC.DEFER_BLOCKING 0x0 ;  /* 0x0000000000007b1d */ /* 0x000fec0000010000 */
[----:B------:R-:W-:Y:S04]  /*07a0*/  LDS R4, [R10] ;  /* 0x000000000a047984 */ /* 0x000fe80000000800 */
[----:B------:R-:W0:Y:S01]  /*07b0*/  LDS R17, [R2] ;  /* 0x0000000002117984 */ /* 0x000e220000000800 */
[----:B------:R-:W-:-:S05]  /*07c0*/  VIADD R18, R13, 0xa ;  /* 0x0000000a0d127836 */ /* 0x000fca0000000000 */
[----:B0-----:R-:W-:-:S05]  /*07d0*/  VIADDMNMX R19, R4, R18, R17, !PT ;  /* 0x0000001204137246 */ /* 0x001fca0007800111 */
[----:B------:R-:W-:Y:S04]  /*07e0*/  STS [R2], R19 ;  /* 0x0000001302007388 */ /* 0x000fe80000000800 */
[----:B------:R-:W-:Y:S04]  /*07f0*/  LDS R13, [R8] ;  /* 0x00000000080d7984 */ /* 0x000fe80000000800 */
[----:B------:R-:W0:Y:S02]  /*0800*/  LDS R16, [R12] ;  /* 0x000000000c107984 */ /* 0x000e240000000800 */
        /* <DEDUP_REMOVED lines=10> */
[----:B------:R-:W0:Y:S01]  /*08b0*/  LDS R18, [R2+0x20] ;  /* 0x0000200002127984 */ /* 0x000e220000000800 */
[----:B------:R-:W-:-:S05]  /*08c0*/  VIADD R11, R11, 0xa ;  /* 0x0000000a0b0b7836 */ /* 0x000fca0000000000 */
        /* <DEDUP_REMOVED lines=12> */
[----:B------:R-:W-:-:S04]  /*0990*/  IADD3 R15, PT, PT, R15, 0xa, RZ ;  /* 0x0000000a0f0f7810 */ /* 0x000fc80007ffe0ff */
        /* <DEDUP_REMOVED lines=22> */
[----:B------:R-:W-:Y:S01]  /*0b00*/  VIADD R13, R13, 0xa ;  /* 0x0000000a0d0d7836 */ /* 0x000fe20000000000 */
[----:B------:R-:W-:Y:S01]  /*0b10*/  IADD3 R15, PT, PT, R16, 0xa, RZ ;  /* 0x0000000a100f7810 */ /* 0x000fe20007ffe0ff */
[----:B------:R-:W-:-:S06]  /*0b20*/  UISETP.GE.AND UP0, UPT, UR12, 0x1, UPT ;  /* 0x000000010c00788c */ /* 0x000fcc000bf06270 */
[----:B------:R-:W-:Y:S02]  /*0b30*/  PLOP3.LUT P0, PT, PT, PT, UP0, 0x80, 0x8 ;  /* 0x000000000008781c */ /* 0x000fe40003f0f008 */
[C---:B0-----:R-:W-:Y:S02]  /*0b40*/  VIADDMNMX R18, R17.reuse, R5, R18, !PT ;  /* 0x0000000511127246 */ /* 0x041fe40007800112 */
[----:B------:R-:W-:Y:S01]  /*0b50*/  IADD3 R5, PT, PT, R4, 0xa, RZ ;  /* 0x0000000a04057810 */ /* 0x000fe20007ffe0ff */
[----:B------:R-:W-:Y:S02]  /*0b60*/  VIADD R4, R17, 0xa ;  /* 0x0000000a11047836 */ /* 0x000fe40000000000 */
[----:B------:R0:W-:Y:S04]  /*0b70*/  STS [R9+0x60], R18 ;  /* 0x0000601209007388 */ /* 0x0001e80000000800 */
[----:B------:R0:W-:Y:S04]  /*0b80*/  STS [R10], R5 ;  /* 0x000000050a007388 */ /* 0x0001e80000000800 */
[----:B------:R0:W-:Y:S04]  /*0b90*/  STS [R8], R13 ;  /* 0x0000000d08007388 */ /* 0x0001e80000000800 */
[----:B------:R0:W-:Y:S04]  /*0ba0*/  STS [R6], R15 ;  /* 0x0000000f06007388 */ /* 0x0001e80000000800 */
[----:B------:R0:W-:Y:S01]  /*0bb0*/  STS [R7], R4 ;  /* 0x0000000407007388 */ /* 0x0001e20000000800 */
[----:B------:R-:W-:Y:S06]  /*0bc0*/  BAR.SYNC.DEFER_BLOCKING 0x0 ;  /* 0x0000000000007b1d */ /* 0x000fec0000010000 */
[----:B------:R-:W-:Y:S05]  /*0bd0*/  @!P0 EXIT ;  /* 0x000000000000894d */ /* 0x000fea0003800000 */
[----:B------:R-:W-:Y:S02]  /*0be0*/  ULOP3.LUT UR10, UR12, 0x7, URZ, 0xc0, !UPT ;  /* 0x000000070c0a7892 */ /* 0x000fe4000f8ec0ff */
[----:B0-----:R-:W-:Y:S01]  /*0bf0*/  IMAD R4, R3, UR12, RZ ;  /* 0x0000000c03047c24 */ /* 0x001fe2000f8e02ff */
[----:B------:R-:W-:Y:S02]  /*0c00*/  ULOP3.LUT UR6, UR12, 0x7ffffff8, URZ, 0xc0, !UPT ;  /* 0x7ffffff80c067892 */ /* 0x000fe4000f8ec0ff */
[----:B------:R-:W-:Y:S02]  /*0c10*/  UIADD3 UR4, UPT, UPT, UR10, -0x1, URZ ;  /* 0xffffffff0a047890 */ /* 0x000fe4000fffe0ff */
[----:B------:R-:W-:Y:S02]  /*0c20*/  ULOP3.LUT UR11, UR12, 0x3, URZ, 0xc0, !UPT ;  /* 0x000000030c0b7892 */ /* 0x000fe4000f8ec0ff */
[----:B------:R-:W-:Y:S02]  /*0c30*/  UISETP.GE.U32.AND UP0, UPT, UR4, 0x3, UPT ;  /* 0x000000030400788c */ /* 0x000fe4000bf06070 */
[----:B------:R-:W-:Y:S01]  /*0c40*/  UIADD3 UR7, UPT, UPT, -UR6, URZ, URZ ;  /* 0x000000ff06077290 */ /* 0x000fe2000fffe1ff */
[----:B------:R-:W-:-:S11]  /*0c50*/  UMOV UR4, URZ ;  /* 0x000000ff00047c82 */ /* 0x000fd60008000000 */
.L_x_5:
[----:B0-----:R-:W0:Y:S01]  /*0c60*/  LDCU UR18, c[0x0][0x398] ;  /* 0x00007300ff1277ac */ /* 0x001e220008000800 */
[----:B------:R-:W-:Y:S01]  /*0c70*/  UMOV UR5, URZ ;  /* 0x000000ff00057c82 */ /* 0x000fe20008000000 */
[----:B0-----:R-:W-:Y:S02]  /*0c80*/  UISETP.GE.U32.AND UP1, UPT, UR18, 0x8, UPT ;  /* 0x000000081200788c */ /* 0x001fe4000bf26070 */
[----:B------:R-:W-:-:S06]  /*0c90*/  UIMAD UR8, UR15, UR18, UR4 ;  /* 0x000000120f0872a4 */ /* 0x000fcc000f8e0204 */
[----:B------:R-:W-:Y:S01]  /*0ca0*/  IMAD R5, R4, UR8, RZ ;  /* 0x0000000804057c24 */ /* 0x000fe2000f8e02ff */
[----:B-123--:R-:W-:Y:S06]  /*0cb0*/  BRA.U !UP1, `(.L_x_0) ;  /* 0x0000000509007547 */ /* 0x00efec000b800000 */
[----:B------:R-:W0:Y:S01]  /*0cc0*/  LDC.64 R16, c[0x0][0x390] ;  /* 0x0000e400ff107b82 */ /* 0x000e220000000a00 */
[----:B------:R-:W-:Y:S01]  /*0cd0*/  UIMAD UR5, UR8, UR18, URZ ;  /* 0x00000012080572a4 */ /* 0x000fe2000f8e02ff */
[----:B------:R-:W-:Y:S01]  /*0ce0*/  MOV R7, UR4 ;  /* 0x0000000400077c02 */ /* 0x000fe20008000f00 */
[----:B------:R-:W-:Y:S02]  /*0cf0*/  IMAD.IADD R9, R5, 0x1, R0 ;  /* 0x0000000105097824 */ /* 0x000fe400078e0200 */
[----:B------:R-:W-:Y:S01]  /*0d00*/  UIADD3 UR8, UPT, UPT, UR5, 0x2, URZ ;  /* 0x0000000205087890 */ /* 0x000fe2000fffe0ff */
[----:B------:R-:W-:Y:S01]  /*0d10*/  LEA R8, R7, R2, 0x5 ;  /* 0x0000000207087211 */ /* 0x000fe200078e28ff */
[----:B------:R-:W-:Y:S02]  /*0d20*/  UIADD3 UR9, UPT, UPT, UR5, 0x3, URZ ;  /* 0x0000000305097890 */ /* 0x000fe4000fffe0ff */
[----:B------:R-:W-:Y:S01]  /*0d30*/  IMAD R13, R3, UR5, R3 ;  /* 0x00000005030d7c24 */ /* 0x000fe2000f8e0203 */
[----:B------:R-:W-:-:S02]  /*0d40*/  UIADD3 UR12, UPT, UPT, UR5, 0x4, URZ ;  /* 0x00000004050c7890 */ /* 0x000fc4000fffe0ff */
[----:B------:R-:W-:Y:S01]  /*0d50*/  UIADD3 UR13, UPT, UPT, UR5, 0x5, URZ ;  /* 0x00000005050d7890 */ /* 0x000fe2000fffe0ff */
[--C-:B------:R-:W-:Y:S01]  /*0d60*/  IMAD.IADD R13, R13, 0x1, R0.reuse ;  /* 0x000000010d0d7824 */ /* 0x100fe200078e0200 */
[----:B------:R-:W-:Y:S01]  /*0d70*/  UIADD3 UR14, UPT, UPT, UR5, 0x6, URZ ;  /* 0x00000006050e7890 */ /* 0x000fe2000fffe0ff */
[C-C-:B------:R-:W-:Y:S01]  /*0d80*/  IMAD R10, R3.reuse, UR8, R0.reuse ;  /* 0x00000008030a7c24 */ /* 0x140fe2000f8e0200 */
[----:B------:R-:W-:Y:S01]  /*0d90*/  UIADD3 UR5, UPT, UPT, UR5, 0x7, URZ ;  /* 0x0000000705057890 */ /* 0x000fe2000fffe0ff */
[C-C-:B------:R-:W-:Y:S02]  /*0da0*/  IMAD R12, R3.reuse, UR9, R0.reuse ;  /* 0x00000009030c7c24 */ /* 0x140fe4000f8e0200 */
[C-C-:B------:R-:W-:Y:S02]  /*0db0*/  IMAD R14, R3.reuse, UR12, R0.reuse ;  /* 0x0000000c030e7c24 */ /* 0x140fe4000f8e0200 */
[C-C-:B------:R-:W-:Y:S02]  /*0dc0*/  IMAD R7, R3.reuse, UR13, R0.reuse ;  /* 0x0000000d03077c24 */ /* 0x140fe4000f8e0200 */
[----:B------:R-:W-:-:S02]  /*0dd0*/  IMAD R6, R3, UR14, R0 ;  /* 0x0000000e03067c24 */ /* 0x000fc4000f8e0200 */
[----:B------:R-:W-:Y:S01]  /*0de0*/  IMAD R11, R3, UR5, R0 ;  /* 0x00000005030b7c24 */ /* 0x000fe2000f8e0200 */
[----:B------:R-:W-:-:S06]  /*0df0*/  UMOV UR5, UR7 ;  /* 0x0000000700057c82 */ /* 0x000fcc0008000000 */
.L_x_1:
[----:B------:R-:W-:Y:S01]  /*0e00*/  LEA R26, R3, R8, 0x2 ;  /* 0x00000008031a7211 */ /* 0x000fe200078e10ff */
[----:B-1----:R1:W2:Y:S01]  /*0e10*/  LDS R19, [R8] ;  /* 0x0000000008137984 */ /* 0x0022a20000000800 */
[----:B0-----:R-:W-:Y:S01]  /*0e20*/  IMAD.WIDE.U32 R24, R9, 0x4, R16 ;  /* 0x0000000409187825 */ /* 0x001fe200078e0010 */
[----:B------:R-:W-:Y:S01]  /*0e30*/  UIADD3 UR5, UPT, UPT, UR5, 0x8, URZ ;  /* 0x0000000805057890 */ /* 0x000fe2000fffe0ff */
[C---:B------:R-:W-:Y:S02]  /*0e40*/  LEA R9, R3.reuse, R9, 0x3 ;  /* 0x0000000903097211 */ /* 0x040fe400078e18ff */
[----:B------:R-:W-:Y:S01]  /*0e50*/  IMAD R18, R3, 0x4, R26 ;  /* 0x0000000403127824 */ /* 0x000fe200078e021a */
[----:B------:R-:W-:Y:S01]  /*0e60*/  UISETP.NE.AND UP1, UPT, UR5, URZ, UPT ;  /* 0x000000ff0500728c */ /* 0x000fe2000bf25270 */
[----:B------:R-:W0:Y:S01]  /*0e70*/  LDS R26, [R26] ;  /* 0x000000001a1a7984 */ /* 0x000e220000000800 */
[----:B------:R-:W-:Y:S02]  /*0e80*/  IMAD.WIDE.U32 R20, R13, 0x4, R16 ;  /* 0x000000040d147825 */ /* 0x000fe400078e0010 */
[C---:B------:R-:W-:Y:S01]  /*0e90*/  LEA R22, R3.reuse, R18, 0x2 ;  /* 0x0000001203167211 */ /* 0x040fe200078e10ff */
[----:B------:R-:W3:Y:S01]  /*0ea0*/  LDS R27, [R18] ;  /* 0x00000000121b7984 */ /* 0x000ee20000000800 */
[----:B------:R-:W-:-:S02]  /*0eb0*/  IMAD R13, R3, 0x8, R13 ;  /* 0x00000008030d7824 */ /* 0x000fc400078e020d */
[C---:B-1----:R-:W-:Y:S02]  /*0ec0*/  IMAD R8, R3.reuse, 0x20, R8 ;  /* 0x0000002003087824 */ /* 0x042fe400078e0208 */
[C---:B------:R-:W-:Y:S02]  /*0ed0*/  IMAD R23, R3.reuse, 0x4, R22 ;  /* 0x0000000403177824 */ /* 0x040fe400078e0216 */
[----:B------:R-:W1:Y:S03]  /*0ee0*/  LDS R22, [R22] ;  /* 0x0000000016167984 */ /* 0x000e660000000800 */
[C---:B------:R-:W-:Y:S02]  /*0ef0*/  LEA R29, R3.reuse, R23, 0x2 ;  /* 0x00000017031d7211 */ /* 0x040fe400078e10ff */
[----:B------:R-:W4:Y:S03]  /*0f00*/  LDS R23, [R23] ;  /* 0x0000000017177984 */ /* 0x000f260000000800 */
[----:B------:R-:W-:-:S02]  /*0f10*/  IMAD R28, R3, 0x4, R29 ;  /* 0x00000004031c7824 */ /* 0x000fc400078e021d */
[----:B------:R-:W5:Y:S03]  /*0f20*/  LDS R29, [R29] ;  /* 0x000000001d1d7984 */ /* 0x000f660000000800 */
[C---:B------:R-:W-:Y:S02]  /*0f30*/  LEA R15, R3.reuse, R28, 0x2 ;  /* 0x0000001c030f7211 */ /* 0x040fe400078e10ff */
[----:B------:R-:W5:Y:S04]  /*0f40*/  LDS R28, [R28] ;  /* 0x000000001c1c7984 */ /* 0x000f680000000800 */
[----:B------:R-:W5:Y:S04]  /*0f50*/  LDS R15, [R15] ;  /* 0x000000000f0f7984 */ /* 0x000f680000000800 */
[----:B--2---:R2:W-:Y:S04]  /*0f60*/  STG.E desc[UR16][R24.64], R19 ;  /* 0x0000001318007986 */ /* 0x0045e8000c101910 */
[----:B0-----:R0:W-:Y:S01]  /*0f70*/  STG.E desc[UR16][R20.64], R26 ;  /* 0x0000001a14007986 */ /* 0x0011e2000c101910 */
[----:B--2---:R-:W-:Y:S01]  /*0f80*/  IMAD.WIDE.U32 R18, R10, 0x4, R16 ;  /* 0x000000040a127825 */ /* 0x004fe200078e0010 */
[----:B------:R-:W-:-:S03]  /*0f90*/  LEA R10, R3, R10, 0x3 ;  /* 0x0000000a030a7211 */ /* 0x000fc600078e18ff */
[--C-:B------:R-:W-:Y:S01]  /*0fa0*/  IMAD.WIDE.U32 R24, R12, 0x4, R16.reuse ;  /* 0x000000040c187825 */ /* 0x100fe200078e0010 */
[----:B---3--:R2:W-:Y:S03]  /*0fb0*/  STG.E desc[UR16][R18.64], R27 ;  /* 0x0000001b12007986 */ /* 0x0085e6000c101910 */
[----:B0-----:R-:W-:Y:S01]  /*0fc0*/  IMAD.WIDE.U32 R20, R6, 0x4, R16 ;  /* 0x0000000406147825 */ /* 0x001fe200078e0010 */
[----:B-1----:R-:W-:Y:S03]  /*0fd0*/  STG.E desc[UR16][R24.64], R22 ;  /* 0x0000001618007986 */ /* 0x002fe6000c101910 */
[C---:B------:R-:W-:Y:S02]  /*0fe0*/  IMAD R12, R3.reuse, 0x8, R12 ;  /* 0x00000008030c7824 */ /* 0x040fe400078e020c */
[----:B------:R-:W-:-:S02]  /*0ff0*/  IMAD R6, R3, 0x8, R6 ;  /* 0x0000000803067824 */ /* 0x000fc400078e0206 */
[----:B--2---:R-:W-:Y:S01]  /*1000*/  IMAD.WIDE.U32 R26, R14, 0x4, R16 ;  /* 0x000000040e1a7825 */ /* 0x004fe200078e0010 */
[----:B------:R-:W-:-:S03]  /*1010*/  LEA R14, R3, R14, 0x3 ;  /* 0x0000000e030e7211 */ /* 0x000fc600078e18ff */
[----:B------:R-:W-:Y:S01]  /*1020*/  IMAD.WIDE.U32 R18, R7, 0x4, R16 ;  /* 0x0000000407127825 */ /* 0x000fe200078e0010 */
[----:B----4-:R0:W-:Y:S03]  /*1030*/  STG.E desc[UR16][R26.64], R23 ;  /* 0x000000171a007986 */ /* 0x0101e6000c101910 */
[----:B------:R-:W-:Y:S01]  /*1040*/  IMAD R7, R3, 0x8, R7 ;  /* 0x0000000803077824 */ /* 0x000fe200078e0207 */
[----:B-----5:R1:W-:Y:S04]  /*1050*/  STG.E desc[UR16][R18.64], R29 ;  /* 0x0000001d12007986 */ /* 0x0203e8000c101910 */
[----:B------:R1:W-:Y:S01]  /*1060*/  STG.E desc[UR16][R20.64], R28 ;  /* 0x0000001c14007986 */ /* 0x0003e2000c101910 */
[----:B0-----:R-:W-:Y:S01]  /*1070*/  IMAD.WIDE.U32 R22, R11, 0x4, R16 ;  /* 0x000000040b167825 */ /* 0x001fe200078e0010 */
[----:B------:R-:W-:-:S04]  /*1080*/  LEA R11, R3, R11, 0x3 ;  /* 0x0000000b030b7211 */ /* 0x000fc800078e18ff */
[----:B------:R1:W-:Y:S01]  /*1090*/  STG.E desc[UR16][R22.64], R15 ;  /* 0x0000000f16007986 */ /* 0x0003e2000c101910 */
[----:B------:R-:W-:Y:S05]  /*10a0*/  BRA.U UP1, `(.L_x_1) ;  /* 0xfffffffd01547547 */ /* 0x000fea000b83ffff */
[----:B------:R-:W-:-:S05]  /*10b0*/  UMOV UR5, UR6 ;  /* 0x0000000600057c82 */ /* 0x000fca0008000000 */
.L_x_0:
[----:B------:R-:W-:-:S09]  /*10c0*/  UISETP.NE.AND UP1, UPT, UR10, URZ, UPT ;  /* 0x000000ff0a00728c */ /* 0x000fd2000bf25270 */
[----:B------:R-:W-:Y:S05]  /*10d0*/  BRA.U !UP1, `(.L_x_2) ;  /* 0x0000000109d87547 */ /* 0x000fea000b800000 */
[----:B------:R-:W0:Y:S01]  /*10e0*/  S2UR UR9, SR_CgaCtaId ;  /* 0x00000000000979c3 */ /* 0x000e220000008800 */
[----:B------:R-:W-:Y:S01]  /*10f0*/  UMOV UR8, 0x400 ;  /* 0x0000040000087882 */ /* 0x000fe20000000000 */
[----:B------:R-:W-:Y:S02]  /*1100*/  UISETP.NE.AND UP1, UPT, UR11, URZ, UPT ;  /* 0x000000ff0b00728c */ /* 0x000fe4000bf25270 */
[----:B0-----:R-:W-:-:S04]  /*1110*/  ULEA UR8, UR9, UR8, 0x18 ;  /* 0x0000000809087291 */ /* 0x001fc8000f8ec0ff */
[----:B------:R-:W-:Y:S01]  /*1120*/  ULEA UR8, UR4, UR8, 0x5 ;  /* 0x0000000804087291 */ /* 0x000fe2000f8e28ff */
[----:B------:R-:W-:Y:S11]  /*1130*/  BRA.U !UP0, `(.L_x_3) ;  /* 0x00000001085c7547 */ /* 0x000ff6000b800000 */
[----:B------:R-:W-:Y:S01]  /*1140*/  IMAD R8, R3, UR5, R0 ;  /* 0x0000000503087c24 */ /* 0x000fe2000f8e0200 */
[----:B------:R-:W0:Y:S01]  /*1150*/  LDC.64 R6, c[0x0][0x390] ;  /* 0x0000e400ff067b82 */ /* 0x000e220000000a00 */
[----:B------:R-:W-:-:S03]  /*1160*/  UIADD3 UR5, UPT, UPT, UR5, 0x4, URZ ;  /* 0x0000000405057890 */ /* 0x000fc6000fffe0ff */
[----:B------:R-:W-:Y:S01]  /*1170*/  LEA R12, R8, UR8, 0x2 ;  /* 0x00000008080c7c11 */ /* 0x000fe2000f8e10ff */
[----:B------:R-:W-:-:S03]  /*1180*/  IMAD.IADD R8, R5, 0x1, R8 ;  /* 0x0000000105087824 */ /* 0x000fc600078e0208 */
[----:B------:R-:W-:Y:S01]  /*1190*/  LEA R14, R3, R12, 0x2 ;  /* 0x0000000c030e7211 */ /* 0x000fe200078e10ff */
[----:B-1----:R1:W2:Y:S01]  /*11a0*/  LDS R15, [R12] ;  /* 0x000000000c0f7984 */ /* 0x0022a20000000800 */
[----:B------:R-:W-:-:S03]  /*11b0*/  IADD3 R10, PT, PT, R8, R3, RZ ;  /* 0x00000003080a7210 */ /* 0x000fc60007ffe0ff */
[----:B------:R-:W-:Y:S01]  /*11c0*/  IMAD R16, R3, 0x4, R14 ;  /* 0x0000000403107824 */ /* 0x000fe200078e020e */
[----:B------:R-:W3:Y:S01]  /*11d0*/  LDS R17, [R14] ;  /* 0x000000000e117984 */ /* 0x000ee20000000800 */
[----:B------:R-:W-:-:S03]  /*11e0*/  IMAD.IADD R13, R10, 0x1, R3 ;  /* 0x000000010a0d7824 */ /* 0x000fc600078e0203 */
[----:B------:R-:W-:Y:S01]  /*11f0*/  LEA R18, R3, R16, 0x2 ;  /* 0x0000001003127211 */ /* 0x000fe200078e10ff */
[----:B------:R-:W4:Y:S01]  /*1200*/  LDS R19, [R16] ;  /* 0x0000000010137984 */ /* 0x000f220000000800 */
[----:B------:R-:W-:-:S03]  /*1210*/  IADD3 R23, PT, PT, R13, R3, RZ ;  /* 0x000000030d177210 */ /* 0x000fc60007ffe0ff */
[----:B------:R-:W5:Y:S01]  /*1220*/  LDS R21, [R18] ;  /* 0x0000000012157984 */ /* 0x000f620000000800 */
[----:B0-----:R-:W-:-:S04]  /*1230*/  IMAD.WIDE.U32 R8, R8, 0x4, R6 ;  /* 0x0000000408087825 */ /* 0x001fc800078e0006 */
[----:B------:R-:W-:-:S04]  /*1240*/  IMAD.WIDE.U32 R10, R10, 0x4, R6 ;  /* 0x000000040a0a7825 */ /* 0x000fc800078e0006 */
[----:B-1----:R-:W-:-:S04]  /*1250*/  IMAD.WIDE.U32 R12, R13, 0x4, R6 ;  /* 0x000000040d0c7825 */ /* 0x002fc800078e0006 */
[----:B------:R-:W-:Y:S01]  /*1260*/  IMAD.WIDE.U32 R6, R23, 0x4, R6 ;  /* 0x0000000417067825 */ /* 0x000fe200078e0006 */
[----:B--2---:R0:W-:Y:S04]  /*1270*/  STG.E desc[UR16][R8.64], R15 ;  /* 0x0000000f08007986 */ /* 0x0041e8000c101910 */
[----:B---3--:R0:W-:Y:S04]  /*1280*/  STG.E desc[UR16][R10.64], R17 ;  /* 0x000000110a007986 */ /* 0x0081e8000c101910 */
[----:B----4-:R0:W-:Y:S04]  /*1290*/  STG.E desc[UR16][R12.64], R19 ;  /* 0x000000130c007986 */ /* 0x0101e8000c101910 */
[----:B-----5:R0:W-:Y:S02]  /*12a0*/  STG.E desc[UR16][R6.64], R21 ;  /* 0x0000001506007986 */ /* 0x0201e4000c101910 */
.L_x_3:
[----:B------:R-:W-:Y:S05]  /*12b0*/  BRA.U !UP1, `(.L_x_2) ;  /* 0x0000000109607547 */ /* 0x000fea000b800000 */
[----:B------:R-:W-:Y:S02]  /*12c0*/  UISETP.NE.AND UP1, UPT, UR11, 0x1, UPT ;  /* 0x000000010b00788c */ /* 0x000fe4000bf25270 */
[----:B------:R-:W-:-:S07]  /*12d0*/  ULOP3.LUT UP2, URZ, UR18, 0x1, URZ, 0xc0, !UPT ;  /* 0x0000000112ff7892 */ /* 0x000fce000f84c0ff */
[----:B------:R-:W-:Y:S05]  /*12e0*/  BRA.U !UP1, `(.L_x_4) ;  /* 0x0000000109347547 */ /* 0x000fea000b800000 */
[----:B0-----:R-:W-:Y:S01]  /*12f0*/  IMAD R8, R3, UR5, R0 ;  /* 0x0000000503087c24 */ /* 0x001fe2000f8e0200 */
[----:B------:R-:W0:Y:S01]  /*1300*/  LDC.64 R6, c[0x0][0x390] ;  /* 0x0000e400ff067b82 */ /* 0x000e220000000a00 */
[----:B------:R-:W-:-:S03]  /*1310*/  UIADD3 UR5, UPT, UPT, UR5, 0x2, URZ ;  /* 0x0000000205057890 */ /* 0x000fc6000fffe0ff */
[----:B------:R-:W-:Y:S02]  /*1320*/  LEA R10, R8, UR8, 0x2 ;  /* 0x00000008080a7c11 */ /* 0x000fe4000f8e10ff */
[----:B------:R-:W-:-:S03]  /*1330*/  IADD3 R8, PT, PT, R5, R8, RZ ;  /* 0x0000000805087210 */ /* 0x000fc60007ffe0ff */
[----:B------:R-:W-:Y:S01]  /*1340*/  IMAD R12, R3, 0x4, R10 ;  /* 0x00000004030c7824 */ /* 0x000fe200078e020a */
[----:B------:R-:W2:Y:S01]  /*1350*/  LDS R11, [R10] ;  /* 0x000000000a0b7984 */ /* 0x000ea20000000800 */
[----:B-1----:R-:W-:-:S03]  /*1360*/  IMAD.IADD R15, R8, 0x1, R3 ;  /* 0x00000001080f7824 */ /* 0x002fc600078e0203 */
[----:B------:R-:W1:Y:S01]  /*1370*/  LDS R13, [R12] ;  /* 0x000000000c0d7984 */ /* 0x000e620000000800 */
[----:B0-----:R-:W-:-:S04]  /*1380*/  IMAD.WIDE.U32 R8, R8, 0x4, R6 ;  /* 0x0000000408087825 */ /* 0x001fc800078e0006 */
[----:B------:R-:W-:Y:S01]  /*1390*/  IMAD.WIDE.U32 R6, R15, 0x4, R6 ;  /* 0x000000040f067825 */ /* 0x000fe200078e0006 */
[----:B--2---:R2:W-:Y:S04]  /*13a0*/  STG.E desc[UR16][R8.64], R11 ;  /* 0x0000000b08007986 */ /* 0x0045e8000c101910 */
[----:B-1----:R2:W-:Y:S02]  /*13b0*/  STG.E desc[UR16][R6.64], R13 ;  /* 0x0000000d06007986 */ /* 0x0025e4000c101910 */
.L_x_4:
[----:B------:R-:W-:Y:S05]  /*13c0*/  BRA.U !UP2, `(.L_x_2) ;  /* 0x000000010a1c7547 */ /* 0x000fea000b800000 */
[----:B0-2---:R-:W-:Y:S01]  /*13d0*/  IMAD R8, R3, UR5, R0 ;  /* 0x0000000503087c24 */ /* 0x005fe2000f8e0200 */
[----:B------:R-:W0:Y:S04]  /*13e0*/  LDC.64 R6, c[0x0][0x390] ;  /* 0x0000e400ff067b82 */ /* 0x000e280000000a00 */
[----:B------:R-:W-:Y:S02]  /*13f0*/  LEA R9, R8, UR8, 0x2 ;  /* 0x0000000808097c11 */ /* 0x000fe4000f8e10ff */
[----:B------:R-:W-:-:S04]  /*1400*/  IADD3 R5, PT, PT, R5, R8, RZ ;  /* 0x0000000805057210 */ /* 0x000fc80007ffe0ff */
[----:B------:R-:W2:Y:S01]  /*1410*/  LDS R9, [R9] ;  /* 0x0000000009097984 */ /* 0x000ea20000000800 */
[----:B0-----:R-:W-:-:S05]  /*1420*/  IMAD.WIDE.U32 R6, R5, 0x4, R6 ;  /* 0x0000000405067825 */ /* 0x001fca00078e0006 */
[----:B--2---:R3:W-:Y:S02]  /*1430*/  STG.E desc[UR16][R6.64], R9 ;  /* 0x0000000906007986 */ /* 0x0047e4000c101910 */
.L_x_2:
[----:B------:R-:W-:-:S04]  /*1440*/  UIADD3 UR4, UPT, UPT, UR4, 0x1, URZ ;  /* 0x0000000104047890 */ /* 0x000fc8000fffe0ff */
[----:B------:R-:W-:-:S09]  /*1450*/  UISETP.NE.AND UP1, UPT, UR4, UR18, UPT ;  /* 0x000000120400728c */ /* 0x000fd2000bf25270 */
[----:B------:R-:W-:Y:S05]  /*1460*/  BRA.U UP1, `(.L_x_5) ;  /* 0xfffffff501fc7547 */ /* 0x000fea000b83ffff */
[----:B------:R-:W-:Y:S05]  /*1470*/  EXIT ;  /* 0x000000000000794d */ /* 0x000fea0003800000 */
.L_x_6:
[----:B------:R-:W-:-:S00]  /*1480*/  BRA `(.L_x_6) ;  /* 0xfffffffc00fc7947 */ /* 0x000fc0000383ffff */
[----:B------:R-:W-:-:S00]  /*1490*/  NOP ;  /* 0x0000000000007918 */ /* 0x000fc00000000000 */
        /* <DEDUP_REMOVED lines=14> */
.L_x_7:


//--------------------- .nv.shared._Z17CompareAddVectorsPKiS0_Piii --------------------------
	.section	.nv.shared._Z17CompareAddVectorsPKiS0_Piii,"aw",@nobits
	.sectionflags	@""
	.align	4
.nv.shared._Z17CompareAddVectorsPKiS0_Piii:
	.zero		1184


//--------------------- .nv.shared.reserved.0     --------------------------
	.section	.nv.shared.reserved.0,"aw",@nobits
	.weak		__nv_reservedSMEM_offset_0_alias
	.size		__nv_reservedSMEM_offset_0_alias, 0, 64
	.other		__nv_reservedSMEM_offset_0_alias,@"STO_CUDA_RESERVED_SHARED STV_DEFAULT"
__nv_reservedSMEM_offset_0_alias:
	.zero		0
	.zero		64


//--------------------- .nv.constant0._Z17CompareAddVectorsPKiS0_Piii --------------------------
	.section	.nv.constant0._Z17CompareAddVectorsPKiS0_Piii,"a",@progbits
	.sectionflags	@""
	.align	4
.nv.constant0._Z17CompareAddVectorsPKiS0_Piii:
	.zero		928


//--------------------- SYMBOLS --------------------------

	.type		.nv.reservedSmem.offset0,@object
	.size		.nv.reservedSmem.offset0,0x4
	.type		.nv.reservedSmem.cap,@object
	.size		.nv.reservedSmem.cap,0x4
